	.headerflags	@"EF_CUDA_TEXMODE_UNIFIED EF_CUDA_64BIT_ADDRESS EF_CUDA_ACCELERATORS EF_CUDA_SM90 EF_CUDA_VIRTUAL_SM(EF_CUDA_SM90)"
	.elftype	@"ET_EXEC"


//--------------------- .nv.info                  --------------------------
	.section	.nv.info,"",@"SHT_CUDA_INFO"
	.align	4


	//----- nvinfo : EIATTR_REGCOUNT
	.align		4
        /*0000*/ 	.byte	0x04, 0x2f
        /*0002*/ 	.short	(.L_1 - .L_0)
	.align		4
.L_0:
        /*0004*/ 	.word	index@(triton_poi_fused_new_full_0)
        /*0008*/ 	.word	0x00000010


	//----- nvinfo : EIATTR_MIN_STACK_SIZE
	.align		4
.L_1:
        /*000c*/ 	.byte	0x04, 0x12
        /*000e*/ 	.short	(.L_3 - .L_2)
	.align		4
.L_2:
        /*0010*/ 	.word	index@(triton_poi_fused_new_full_0)
        /*0014*/ 	.word	0x00000000


	//----- nvinfo : EIATTR_FRAME_SIZE
	.align		4
.L_3:
        /*0018*/ 	.byte	0x04, 0x11
        /*001a*/ 	.short	(.L_5 - .L_4)
	.align		4
.L_4:
        /*001c*/ 	.word	index@(triton_poi_fused_new_full_0)
        /*0020*/ 	.word	0x00000000


	//----- nvinfo : EIATTR_MIN_STACK_SIZE
	.align		4
.L_5:
        /*0024*/ 	.byte	0x04, 0x12
        /*0026*/ 	.short	(.L_7 - .L_6)
	.align		4
.L_6:
        /*0028*/ 	.word	index@(triton_poi_fused_new_full_0)
        /*002c*/ 	.word	0x00000000
.L_7:


//--------------------- .nv.info.triton_poi_fused_new_full_0 --------------------------
	.section	.nv.info.triton_poi_fused_new_full_0,"",@"SHT_CUDA_INFO"
	.sectionflags	@""
	.align	4


	//----- nvinfo : EIATTR_CUDA_API_VERSION
	.align		4
        /*0000*/ 	.byte	0x04, 0x37
        /*0002*/ 	.short	(.L_9 - .L_8)
.L_8:
        /*0004*/ 	.word	0x0000007c


	//----- nvinfo : EIATTR_KPARAM_INFO
	.align		4
.L_9:
        /*0008*/ 	.byte	0x04, 0x17
        /*000a*/ 	.short	(.L_11 - .L_10)
.L_10:
        /*000c*/ 	.word	0x00000000
        /*0010*/ 	.short	0x0002
        /*0012*/ 	.short	0x0010
        /*0014*/ 	.byte	0x00, 0xf0, 0x11, 0x00


	//----- nvinfo : EIATTR_KPARAM_INFO
	.align		4
.L_11:
        /*0018*/ 	.byte	0x04, 0x17
        /*001a*/ 	.short	(.L_13 - .L_12)
.L_12:
        /*001c*/ 	.word	0x00000000
        /*0020*/ 	.short	0x0001
        /*0022*/ 	.short	0x0008
        /*0024*/ 	.byte	0x00, 0xf4, 0x21, 0x00


	//----- nvinfo : EIATTR_KPARAM_INFO
	.align		4
.L_13:
        /*0028*/ 	.byte	0x04, 0x17
        /*002a*/ 	.short	(.L_15 - .L_14)
.L_14:
        /*002c*/ 	.word	0x00000000
        /*0030*/ 	.short	0x0000
        /*0032*/ 	.short	0x0000
        /*0034*/ 	.byte	0x00, 0xf4, 0x21, 0x00


	//----- nvinfo : EIATTR_SPARSE_MMA_MASK
	.align		4
.L_15:
        /*0038*/ 	.byte	0x03, 0x50
        /*003a*/ 	.short	0x0000


	//----- nvinfo : EIATTR_MAXREG_COUNT
	.align		4
        /*003c*/ 	.byte	0x03, 0x1b
        /*003e*/ 	.short	0x00ff


	//----- nvinfo : EIATTR_EXIT_INSTR_OFFSETS
	.align		4
        /*0040*/ 	.byte	0x04, 0x1c
        /*0042*/ 	.short	(.L_17 - .L_16)


	//   ....[0]....
.L_16:
        /*0044*/ 	.word	0x00000220


	//   ....[1]....
        /*0048*/ 	.word	0x00000240


	//----- nvinfo : EIATTR_REQNTID
	.align		4
.L_17:
        /*004c*/ 	.byte	0x04, 0x10
        /*004e*/ 	.short	(.L_19 - .L_18)
.L_18:
        /*0050*/ 	.word	0x00000020
        /*0054*/ 	.word	0x00000001
        /*0058*/ 	.word	0x00000001


	//----- nvinfo : EIATTR_CBANK_PARAM_SIZE
	.align		4
.L_19:
        /*005c*/ 	.byte	0x03, 0x19
        /*005e*/ 	.short	0x0014


	//----- nvinfo : EIATTR_PARAM_CBANK
	.align		4
        /*0060*/ 	.byte	0x04, 0x0a
        /*0062*/ 	.short	(.L_21 - .L_20)
	.align		4
.L_20:
        /*0064*/ 	.word	index@(.nv.constant0.triton_poi_fused_new_full_0)
        /*0068*/ 	.short	0x0210
        /*006a*/ 	.short	0x0014


	//----- nvinfo : EIATTR_SW_WAR
	.align		4
.L_21:
        /*006c*/ 	.byte	0x04, 0x36
        /*006e*/ 	.short	(.L_23 - .L_22)
.L_22:
        /*0070*/ 	.word	0x00000008
.L_23:


//--------------------- .nv.callgraph             --------------------------
	.section	.nv.callgraph,"",@"SHT_CUDA_CALLGRAPH"
	.align	4
	.sectionentsize	8
	.align		4
        /*0000*/ 	.word	0x00000000
	.align		4
        /*0004*/ 	.word	0xffffffff
	.align		4
        /*0008*/ 	.word	0x00000000
	.align		4
        /*000c*/ 	.word	0xfffffffe
	.align		4
        /*0010*/ 	.word	0x00000000
	.align		4
        /*0014*/ 	.word	0xfffffffd
	.align		4
        /*0018*/ 	.word	0x00000000
	.align		4
        /*001c*/ 	.word	0xfffffffc


//--------------------- .text.triton_poi_fused_new_full_0 --------------------------
	.section	.text.triton_poi_fused_new_full_0,"ax",@progbits
	.align	128
        .global         triton_poi_fused_new_full_0
        .type           triton_poi_fused_new_full_0,@function
        .size           triton_poi_fused_new_full_0,(.L_x_1 - triton_poi_fused_new_full_0)
        .other          triton_poi_fused_new_full_0,@"STO_CUDA_ENTRY STV_DEFAULT"
triton_poi_fused_new_full_0:
.text.triton_poi_fused_new_full_0:
[----:B------:R-:W0:Y:S02]  /*0000*/  LDC R1, c[0x0][0x28] ;  /* 0x00000a00ff017b82 */ /* 0x000e240000000800 */
[----:B------:R-:W1:Y:S01]  /*0010*/  S2R R10, SR_TID.X ;  /* 0x00000000000a7919 */ /* 0x000e620000002100 */
[----:B------:R-:W2:Y:S01]  /*0020*/  LDC.64 R2, c[0x0][0x210] ;  /* 0x00008400ff027b82 */ /* 0x000ea20000000a00 */
[----:B------:R-:W-:Y:S01]  /*0030*/  IMAD.MOV.U32 R11, RZ, RZ, RZ ;  /* 0x000000ffff0b7224 */ /* 0x000fe200078e00ff */
[----:B------:R-:W-:Y:S01]  /*0040*/  ULDC.64 UR4, c[0x0][0x208] ;  /* 0x0000820000047ab9 */ /* 0x000fe20000000a00 */
[----:B------:R-:W3:Y:S01]  /*0050*/  S2R R7, SR_CTAID.X ;  /* 0x0000000000077919 */ /* 0x000ee20000002500 */
[----:B------:R-:W-:Y:S02]  /*0060*/  IMAD.MOV.U32 R6, RZ, RZ, RZ ;  /* 0x000000ffff067224 */ /* 0x000fe400078e00ff */
[----:B------:R-:W-:Y:S01]  /*0070*/  IMAD.MOV.U32 R13, RZ, RZ, RZ ;  /* 0x000000ffff0d7224 */ /* 0x000fe200078e00ff */
[----:B-1----:R-:W-:Y:S02]  /*0080*/  LOP3.LUT R0, R10, 0xf, RZ, 0xc0, !PT ;  /* 0x0000000f0a007812 */ /* 0x002fe400078ec0ff */
[----:B---3--:R-:W-:-:S03]  /*0090*/  SHF.R.S32.HI R4, RZ, 0x1b, R7 ;  /* 0x0000001bff047819 */ /* 0x008fc60000011407 */
[----:B------:R-:W-:Y:S01]  /*00a0*/  IMAD R7, R7, 0x10, R0 ;  /* 0x0000001007077824 */ /* 0x000fe200078e0200 */
[----:B------:R-:W-:-:S04]  /*00b0*/  SGXT R0, R4, 0x1 ;  /* 0x000000010400781a */ /* 0x000fc80000000200 */
[----:B------:R-:W-:Y:S02]  /*00c0*/  ISETP.GE.AND P0, PT, R7, 0x10, PT ;  /* 0x000000100700780c */ /* 0x000fe40003f06270 */
[----:B------:R-:W-:-:S04]  /*00d0*/  LEA.HI R0, R0, R7, RZ, 0x2 ;  /* 0x0000000700007211 */ /* 0x000fc800078f10ff */
[----:B------:R-:W-:-:S05]  /*00e0*/  LOP3.LUT R0, R0, 0xfffffffc, RZ, 0xc0, !PT ;  /* 0xfffffffc00007812 */ /* 0x000fca00078ec0ff */
[----:B------:R-:W-:Y:S02]  /*00f0*/  IMAD.IADD R5, R7, 0x1, -R0 ;  /* 0x0000000107057824 */ /* 0x000fe400078e0a00 */
[----:B------:R-:W-:Y:S02]  /*0100*/  IMAD.MOV.U32 R0, RZ, RZ, RZ ;  /* 0x000000ffff007224 */ /* 0x000fe400078e00ff */
[----:B--2---:R-:W-:Y:S02]  /*0110*/  IMAD.WIDE R2, R5, 0x4, R2 ;  /* 0x0000000405027825 */ /* 0x004fe400078e0202 */
[----:B------:R-:W1:Y:S03]  /*0120*/  LDC.64 R4, c[0x0][0x218] ;  /* 0x00008600ff047b82 */ /* 0x000e660000000a00 */
[----:B------:R-:W2:Y:S04]  /*0130*/  @!P0 LDG.E.EL R11, desc[UR4][R2.64+0x10] ;  /* 0x00001004020b8981 */ /* 0x000ea8000c2e1900 */
[----:B------:R-:W2:Y:S04]  /*0140*/  @!P0 LDG.E.EL R6, desc[UR4][R2.64] ;  /* 0x0000000402068981 */ /* 0x000ea8000c2e1900 */
[----:B------:R-:W3:Y:S04]  /*0150*/  @!P0 LDG.E.EL R13, desc[UR4][R2.64+0x30] ;  /* 0x00003004020d8981 */ /* 0x000ee8000c2e1900 */
[----:B------:R1:W3:Y:S01]  /*0160*/  @!P0 LDG.E.EL R0, desc[UR4][R2.64+0x20] ;  /* 0x0000200402008981 */ /* 0x0002e2000c2e1900 */
[C---:B------:R-:W-:Y:S01]  /*0170*/  LOP3.LUT R8, R7.reuse, 0xfffffffc, RZ, 0xc0, !PT ;  /* 0xfffffffc07087812 */ /* 0x040fe200078ec0ff */
[----:B------:R-:W-:Y:S01]  /*0180*/  VIADD R9, R7, 0x3 ;  /* 0x0000000307097836 */ /* 0x000fe20000000000 */
[----:B------:R-:W-:-:S02]  /*0190*/  LOP3.LUT P0, RZ, R10, 0x10, RZ, 0xc0, !PT ;  /* 0x000000100aff7812 */ /* 0x000fc4000780c0ff */
[C---:B------:R-:W-:Y:S02]  /*01a0*/  ISETP.NE.AND P3, PT, R8.reuse, 0x4, PT ;  /* 0x000000040800780c */ /* 0x040fe40003f65270 */
[C---:B------:R-:W-:Y:S02]  /*01b0*/  ISETP.LT.AND P0, PT, R7.reuse, 0x10, !P0 ;  /* 0x000000100700780c */ /* 0x040fe40004701270 */
[C---:B------:R-:W-:Y:S01]  /*01c0*/  ISETP.NE.AND P1, PT, R8.reuse, 0xc, PT ;  /* 0x0000000c0800780c */ /* 0x040fe20003f25270 */
[----:B-1----:R-:W-:Y:S01]  /*01d0*/  IMAD.WIDE R2, R7, 0x4, R4 ;  /* 0x0000000407027825 */ /* 0x002fe200078e0204 */
[----:B------:R-:W-:Y:S02]  /*01e0*/  ISETP.GE.U32.AND P2, PT, R9, 0x7, PT ;  /* 0x000000070900780c */ /* 0x000fe40003f46070 */
[----:B------:R-:W-:-:S05]  /*01f0*/  ISETP.NE.AND P4, PT, R8, 0x8, PT ;  /* 0x000000080800780c */ /* 0x000fca0003f85270 */
[----:B--2---:R-:W-:-:S04]  /*0200*/  @P3 SEL R11, R6, 0xbf800000, !P2 ;  /* 0xbf800000060b3807 */ /* 0x004fc80005000000 */
[----:B---3--:R-:W-:Y:S01]  /*0210*/  @P1 SEL R13, R0, R11, !P4 ;  /* 0x0000000b000d1207 */ /* 0x008fe20006000000 */
[----:B------:R-:W-:Y:S06]  /*0220*/  @!P0 EXIT ;  /* 0x000000000000894d */ /* 0x000fec0003800000 */
[----:B------:R-:W-:Y:S01]  /*0230*/  STG.E desc[UR4][R2.64], R13 ;  /* 0x0000000d02007986 */ /* 0x000fe2000c101904 */
[----:B------:R-:W-:Y:S05]  /*0240*/  EXIT ;  /* 0x000000000000794d */ /* 0x000fea0003800000 */
.L_x_0:
[----:B------:R-:W-:-:S00]  /*0250*/  BRA `(.L_x_0) ;  /* 0xfffffffc00fc7947 */ /* 0x000fc0000383ffff */
[----:B------:R-:W-:-:S00]  /*0260*/  NOP ;  /* 0x0000000000007918 */ /* 0x000fc00000000000 */
        /* <DEDUP_REMOVED lines=9> */
.L_x_1:


//--------------------- .nv.constant0.triton_poi_fused_new_full_0 --------------------------
	.section	.nv.constant0.triton_poi_fused_new_full_0,"a",@progbits
	.sectionflags	@""
	.align	4
.nv.constant0.triton_poi_fused_new_full_0:
	.zero		548
